	.headerflags	@"EF_CUDA_TEXMODE_UNIFIED EF_CUDA_64BIT_ADDRESS EF_CUDA_ACCELERATORS EF_CUDA_SM90 EF_CUDA_VIRTUAL_SM(EF_CUDA_SM90)"
	.elftype	@"ET_EXEC"


//--------------------- .nv.info                  --------------------------
	.section	.nv.info,"",@"SHT_CUDA_INFO"
	.align	4


	//----- nvinfo : EIATTR_REGCOUNT
	.align		4
        /*0000*/ 	.byte	0x04, 0x2f
        /*0002*/ 	.short	(.L_2 - .L_1)
	.align		4
.L_1:
        /*0004*/ 	.word	index@(triton_poi_fused_add_div_exp_log_mul_sub_0)
        /*0008*/ 	.word	0x0000000a


	//----- nvinfo : EIATTR_MIN_STACK_SIZE
	.align		4
.L_2:
        /*000c*/ 	.byte	0x04, 0x12
        /*000e*/ 	.short	(.L_4 - .L_3)
	.align		4
.L_3:
        /*0010*/ 	.word	index@(triton_poi_fused_add_div_exp_log_mul_sub_0)
        /*0014*/ 	.word	0x00000000


	//----- nvinfo : EIATTR_FRAME_SIZE
	.align		4
.L_4:
        /*0018*/ 	.byte	0x04, 0x11
        /*001a*/ 	.short	(.L_6 - .L_5)
	.align		4
.L_5:
        /*001c*/ 	.word	index@(triton_poi_fused_add_div_exp_log_mul_sub_0)
        /*0020*/ 	.word	0x00000000


	//----- nvinfo : EIATTR_MIN_STACK_SIZE
	.align		4
.L_6:
        /*0024*/ 	.byte	0x04, 0x12
        /*0026*/ 	.short	(.L_8 - .L_7)
	.align		4
.L_7:
        /*0028*/ 	.word	index@(triton_poi_fused_add_div_exp_log_mul_sub_0)
        /*002c*/ 	.word	0x00000000
.L_8:


//--------------------- .nv.info.triton_poi_fused_add_div_exp_log_mul_sub_0 --------------------------
	.section	.nv.info.triton_poi_fused_add_div_exp_log_mul_sub_0,"",@"SHT_CUDA_INFO"
	.sectionflags	@""
	.align	4


	//----- nvinfo : EIATTR_CUDA_API_VERSION
	.align		4
        /*0000*/ 	.byte	0x04, 0x37
        /*0002*/ 	.short	(.L_10 - .L_9)
.L_9:
        /*0004*/ 	.word	0x0000007c


	//----- nvinfo : EIATTR_KPARAM_INFO
	.align		4
.L_10:
        /*0008*/ 	.byte	0x04, 0x17
        /*000a*/ 	.short	(.L_12 - .L_11)
.L_11:
        /*000c*/ 	.word	0x00000000
        /*0010*/ 	.short	0x0002
        /*0012*/ 	.short	0x0010
        /*0014*/ 	.byte	0x00, 0xf0, 0x11, 0x00


	//----- nvinfo : EIATTR_KPARAM_INFO
	.align		4
.L_12:
        /*0018*/ 	.byte	0x04, 0x17
        /*001a*/ 	.short	(.L_14 - .L_13)
.L_13:
        /*001c*/ 	.word	0x00000000
        /*0020*/ 	.short	0x0001
        /*0022*/ 	.short	0x0008
        /*0024*/ 	.byte	0x00, 0xf4, 0x21, 0x00


	//----- nvinfo : EIATTR_KPARAM_INFO
	.align		4
.L_14:
        /*0028*/ 	.byte	0x04, 0x17
        /*002a*/ 	.short	(.L_16 - .L_15)
.L_15:
        /*002c*/ 	.word	0x00000000
        /*0030*/ 	.short	0x0000
        /*0032*/ 	.short	0x0000
        /*0034*/ 	.byte	0x00, 0xf4, 0x21, 0x00


	//----- nvinfo : EIATTR_SPARSE_MMA_MASK
	.align		4
.L_16:
        /*0038*/ 	.byte	0x03, 0x50
        /*003a*/ 	.short	0x0000


	//----- nvinfo : EIATTR_MAXREG_COUNT
	.align		4
        /*003c*/ 	.byte	0x03, 0x1b
        /*003e*/ 	.short	0x00ff


	//----- nvinfo : EIATTR_EXIT_INSTR_OFFSETS
	.align		4
        /*0040*/ 	.byte	0x04, 0x1c
        /*0042*/ 	.short	(.L_18 - .L_17)


	//   ....[0]....
.L_17:
        /*0044*/ 	.word	0x00000410


	//   ....[1]....
        /*0048*/ 	.word	0x00000430


	//----- nvinfo : EIATTR_REQNTID
	.align		4
.L_18:
        /*004c*/ 	.byte	0x04, 0x10
        /*004e*/ 	.short	(.L_20 - .L_19)
.L_19:
        /*0050*/ 	.word	0x00000080
        /*0054*/ 	.word	0x00000001
        /*0058*/ 	.word	0x00000001


	//----- nvinfo : EIATTR_CRS_STACK_SIZE
	.align		4
.L_20:
        /*005c*/ 	.byte	0x04, 0x1e
        /*005e*/ 	.short	(.L_22 - .L_21)
.L_21:
        /*0060*/ 	.word	0x00000000


	//----- nvinfo : EIATTR_CBANK_PARAM_SIZE
	.align		4
.L_22:
        /*0064*/ 	.byte	0x03, 0x19
        /*0066*/ 	.short	0x0014


	//----- nvinfo : EIATTR_PARAM_CBANK
	.align		4
        /*0068*/ 	.byte	0x04, 0x0a
        /*006a*/ 	.short	(.L_24 - .L_23)
	.align		4
.L_23:
        /*006c*/ 	.word	index@(.nv.constant0.triton_poi_fused_add_div_exp_log_mul_sub_0)
        /*0070*/ 	.short	0x0210
        /*0072*/ 	.short	0x0014


	//----- nvinfo : EIATTR_SW_WAR
	.align		4
.L_24:
        /*0074*/ 	.byte	0x04, 0x36
        /*0076*/ 	.short	(.L_26 - .L_25)
.L_25:
        /*0078*/ 	.word	0x00000008
.L_26:


//--------------------- .nv.callgraph             --------------------------
	.section	.nv.callgraph,"",@"SHT_CUDA_CALLGRAPH"
	.align	4
	.sectionentsize	8
	.align		4
        /*0000*/ 	.word	0x00000000
	.align		4
        /*0004*/ 	.word	0xffffffff
	.align		4
        /*0008*/ 	.word	0x00000000
	.align		4
        /*000c*/ 	.word	0xfffffffe
	.align		4
        /*0010*/ 	.word	0x00000000
	.align		4
        /*0014*/ 	.word	0xfffffffd
	.align		4
        /*0018*/ 	.word	0x00000000
	.align		4
        /*001c*/ 	.word	0xfffffffc


//--------------------- .nv.constant4             --------------------------
	.section	.nv.constant4,"a",@progbits
	.align	8
	.align		8
.nv.constant4:
        /*0000*/ 	.dword	_$_str


//--------------------- .text.triton_poi_fused_add_div_exp_log_mul_sub_0 --------------------------
	.section	.text.triton_poi_fused_add_div_exp_log_mul_sub_0,"ax",@progbits
	.align	128
        .global         triton_poi_fused_add_div_exp_log_mul_sub_0
        .type           triton_poi_fused_add_div_exp_log_mul_sub_0,@function
        .size           triton_poi_fused_add_div_exp_log_mul_sub_0,(.L_x_3 - triton_poi_fused_add_div_exp_log_mul_sub_0)
        .other          triton_poi_fused_add_div_exp_log_mul_sub_0,@"STO_CUDA_ENTRY STV_DEFAULT"
triton_poi_fused_add_div_exp_log_mul_sub_0:
.text.triton_poi_fused_add_div_exp_log_mul_sub_0:
[----:B------:R-:W0:Y:S02]  /*0000*/  LDC R1, c[0x0][0x28] ;  /* 0x00000a00ff017b82 */ /* 0x000e240000000800 */
[----:B------:R-:W1:Y:S01]  /*0010*/  S2R R0, SR_TID.X ;  /* 0x0000000000007919 */ /* 0x000e620000002100 */
[----:B------:R-:W-:Y:S01]  /*0020*/  ULDC.64 UR4, c[0x0][0x208] ;  /* 0x0000820000047ab9 */ /* 0x000fe20000000a00 */
[----:B------:R-:W-:Y:S01]  /*0030*/  BSSY B0, `(.L_x_0) ;  /* 0x000000a000007945 */ /* 0x000fe20003800000 */
[----:B------:R-:W-:Y:S01]  /*0040*/  HFMA2.MMA R2, -RZ, RZ, 0, 0 ;  /* 0x00000000ff027435 */ /* 0x000fe200000001ff */
[----:B------:R-:W2:Y:S01]  /*0050*/  S2R R3, SR_CTAID.X ;  /* 0x0000000000037919 */ /* 0x000ea20000002500 */
[----:B-1----:R-:W-:-:S04]  /*0060*/  LOP3.LUT R0, R0, 0x7f, RZ, 0xc0, !PT ;  /* 0x0000007f00007812 */ /* 0x002fc800078ec0ff */
[----:B--2---:R-:W-:-:S04]  /*0070*/  LEA R0, R3, R0, 0x7 ;  /* 0x0000000003007211 */ /* 0x004fc800078e38ff */
[----:B------:R-:W-:-:S13]  /*0080*/  ISETP.GE.AND P0, PT, R0, 0x100, PT ;  /* 0x000001000000780c */ /* 0x000fda0003f06270 */
[----:B------:R-:W-:Y:S05]  /*0090*/  @P0 BRA `(.L_x_1) ;  /* 0x00000000000c0947 */ /* 0x000fea0003800000 */
[----:B------:R-:W1:Y:S02]  /*00a0*/  LDC.64 R2, c[0x0][0x210] ;  /* 0x00008400ff027b82 */ /* 0x000e640000000a00 */
[----:B-1----:R-:W-:-:S06]  /*00b0*/  IMAD.WIDE R2, R0, 0x4, R2 ;  /* 0x0000000400027825 */ /* 0x002fcc00078e0202 */
[----:B------:R1:W5:Y:S02]  /*00c0*/  LDG.E R2, desc[UR4][R2.64] ;  /* 0x0000000402027981 */ /* 0x000364000c1e1900 */
.L_x_1:
[----:B------:R-:W-:Y:S05]  /*00d0*/  BSYNC B0 ;  /* 0x0000000000007941 */ /* 0x000fea0003800000 */
.L_x_0:
[C---:B-1---5:R-:W-:Y:S01]  /*00e0*/  FADD R3, R2.reuse, -1 ;  /* 0xbf80000002037421 */ /* 0x062fe20000000000 */
[----:B------:R-:W-:Y:S01]  /*00f0*/  FMUL R2, R2, 0.5 ;  /* 0x3f00000002027820 */ /* 0x000fe20000400000 */
[----:B------:R-:W-:Y:S01]  /*0100*/  MOV R7, 0x3e055027 ;  /* 0x3e05502700077802 */ /* 0x000fe20000000f00 */
[----:B------:R-:W-:Y:S01]  /*0110*/  ULDC.64 UR6, c[0x0][0x218] ;  /* 0x0000860000067ab9 */ /* 0x000fe20000000a00 */
[----:B------:R-:W-:Y:S01]  /*0120*/  FMUL R3, R3, 0.5 ;  /* 0x3f00000003037820 */ /* 0x000fe20000400000 */
[----:B------:R-:W-:-:S03]  /*0130*/  FMUL R2, R2, 1.4426950216293334961 ;  /* 0x3fb8aa3b02027820 */ /* 0x000fc60000400000 */
[----:B------:R-:W-:Y:S02]  /*0140*/  FMUL R4, R3, 1.4426950216293334961 ;  /* 0x3fb8aa3b03047820 */ /* 0x000fe40000400000 */
[----:B------:R-:W-:-:S03]  /*0150*/  FSETP.GEU.AND P1, PT, R2, -126, PT ;  /* 0xc2fc00000200780b */ /* 0x000fc60003f2e000 */
[----:B------:R-:W-:-:S10]  /*0160*/  FSETP.GEU.AND P2, PT, R4, -126, PT ;  /* 0xc2fc00000400780b */ /* 0x000fd40003f4e000 */
[----:B------:R-:W-:-:S03]  /*0170*/  @!P1 FMUL R2, R2, 0.5 ;  /* 0x3f00000002029820 */ /* 0x000fc60000400000 */
[----:B------:R-:W-:-:S04]  /*0180*/  @!P2 FMUL R4, R4, 0.5 ;  /* 0x3f0000000404a820 */ /* 0x000fc80000400000 */
[----:B------:R-:W1:Y:S02]  /*0190*/  MUFU.EX2 R3, R4 ;  /* 0x0000000400037308 */ /* 0x000e640000000800 */
[----:B-1----:R-:W-:-:S04]  /*01a0*/  @!P2 FMUL R3, R3, R3 ;  /* 0x000000030303a220 */ /* 0x002fc80000400000 */
[----:B------:R-:W-:Y:S02]  /*01b0*/  FADD R5, R3, 1 ;  /* 0x3f80000003057421 */ /* 0x000fe40000000000 */
[----:B------:R-:W1:Y:S03]  /*01c0*/  MUFU.EX2 R3, R2 ;  /* 0x0000000200037308 */ /* 0x000e660000000800 */
[----:B------:R-:W-:Y:S01]  /*01d0*/  FSETP.GT.AND P2, PT, R5, 8.50705917302346158658e+37, PT ;  /* 0x7e8000000500780b */ /* 0x000fe20003f44000 */
[----:B-1----:R-:W-:-:S12]  /*01e0*/  @!P1 FMUL R3, R3, R3 ;  /* 0x0000000303039220 */ /* 0x002fd80000400000 */
[----:B------:R-:W-:Y:S01]  /*01f0*/  @P2 FMUL R5, R5, 0.25 ;  /* 0x3e80000005052820 */ /* 0x000fe20000400000 */
[----:B------:R-:W-:-:S03]  /*0200*/  FADD R3, R3, 1 ;  /* 0x3f80000003037421 */ /* 0x000fc60000000000 */
[----:B------:R-:W1:Y:S01]  /*0210*/  MUFU.RCP R6, R5 ;  /* 0x0000000500067308 */ /* 0x000e620000001000 */
[----:B------:R-:W-:-:S04]  /*0220*/  @P2 FMUL R3, R3, 0.25 ;  /* 0x3e80000003032820 */ /* 0x000fc80000400000 */
[----:B-1----:R-:W-:-:S05]  /*0230*/  FMUL R3, R6, R3 ;  /* 0x0000000306037220 */ /* 0x002fca0000400000 */
[----:B------:R-:W-:-:S13]  /*0240*/  FSETP.GEU.AND P1, PT, R3, 1.175494350822287508e-38, PT ;  /* 0x008000000300780b */ /* 0x000fda0003f2e000 */
[----:B------:R-:W-:-:S05]  /*0250*/  @!P1 FMUL R3, R3, 8388608 ;  /* 0x4b00000003039820 */ /* 0x000fca0000400000 */
[----:B------:R-:W-:Y:S02]  /*0260*/  IADD3 R4, R3, -0x3f2aaaab, RZ ;  /* 0xc0d5555503047810 */ /* 0x000fe40007ffe0ff */
[----:B------:R-:W-:Y:S02]  /*0270*/  ISETP.GE.U32.AND P2, PT, R3, 0x7f800000, PT ;  /* 0x7f8000000300780c */ /* 0x000fe40003f46070 */
[----:B------:R-:W-:-:S04]  /*0280*/  LOP3.LUT R4, R4, 0xff800000, RZ, 0xc0, !PT ;  /* 0xff80000004047812 */ /* 0x000fc800078ec0ff */
[----:B------:R-:W-:-:S05]  /*0290*/  IADD3 R2, R3, -R4, RZ ;  /* 0x8000000403027210 */ /* 0x000fca0007ffe0ff */
[----:B------:R-:W-:Y:S01]  /*02a0*/  FADD R6, R2, -1 ;  /* 0xbf80000002067421 */ /* 0x000fe20000000000 */
[----:B------:R-:W-:Y:S02]  /*02b0*/  FSEL R2, RZ, -23, P1 ;  /* 0xc1b80000ff027808 */ /* 0x000fe40000800000 */
[----:B------:R-:W-:Y:S01]  /*02c0*/  FSETP.NEU.AND P1, PT, R3, RZ, PT ;  /* 0x000000ff0300720b */ /* 0x000fe20003f2d000 */
[----:B------:R-:W-:-:S04]  /*02d0*/  FFMA.FTZ R5, R6, -R7, 0.14084610342979431152 ;  /* 0x3e1039f606057423 */ /* 0x000fc80000010807 */
[----:B------:R-:W-:-:S04]  /*02e0*/  FFMA.FTZ R5, R6, R5, -0.12148627638816833496 ;  /* 0xbdf8cdcc06057423 */ /* 0x000fc80000010005 */
[----:B------:R-:W-:-:S04]  /*02f0*/  FFMA.FTZ R5, R6, R5, 0.13980610668659210205 ;  /* 0x3e0f295506057423 */ /* 0x000fc80000010005 */
[----:B------:R-:W-:-:S04]  /*0300*/  FFMA.FTZ R5, R6, R5, -0.16684235632419586182 ;  /* 0xbe2ad8b906057423 */ /* 0x000fc80000010005 */
[----:B------:R-:W-:-:S04]  /*0310*/  FFMA.FTZ R5, R6, R5, 0.20012299716472625732 ;  /* 0x3e4ced0b06057423 */ /* 0x000fc80000010005 */
[----:B------:R-:W-:-:S04]  /*0320*/  FFMA.FTZ R5, R6, R5, -0.24999669194221496582 ;  /* 0xbe7fff2206057423 */ /* 0x000fc80000010005 */
[----:B------:R-:W-:-:S04]  /*0330*/  FFMA.FTZ R5, R6, R5, 0.33333182334899902344 ;  /* 0x3eaaaa7806057423 */ /* 0x000fc80000010005 */
[C---:B------:R-:W-:Y:S01]  /*0340*/  FFMA.FTZ R7, R6.reuse, R5, -0.5 ;  /* 0xbf00000006077423 */ /* 0x040fe20000010005 */
[----:B------:R-:W-:Y:S02]  /*0350*/  I2FP.F32.S32 R5, R4 ;  /* 0x0000000400057245 */ /* 0x000fe40000201400 */
[----:B------:R-:W-:Y:S01]  /*0360*/  @P2 MOV R4, 0x7f800000 ;  /* 0x7f80000000042802 */ /* 0x000fe20000000f00 */
[C---:B------:R-:W-:Y:S02]  /*0370*/  FMUL R7, R6.reuse, R7 ;  /* 0x0000000706077220 */ /* 0x040fe40000400000 */
[----:B------:R-:W-:Y:S01]  /*0380*/  FFMA.FTZ R2, R5, 1.1920928955078125e-07, R2 ;  /* 0x3400000005027823 */ /* 0x000fe20000010002 */
[----:B------:R-:W-:Y:S01]  /*0390*/  SHF.R.S32.HI R5, RZ, 0x1f, R0 ;  /* 0x0000001fff057819 */ /* 0x000fe20000011400 */
[----:B------:R-:W-:-:S04]  /*03a0*/  FFMA.FTZ R7, R6, R7, R6 ;  /* 0x0000000706077223 */ /* 0x000fc80000010006 */
[----:B------:R-:W-:Y:S01]  /*03b0*/  FFMA.FTZ R7, R2, 0.69314718246459960938, R7 ;  /* 0x3f31721802077823 */ /* 0x000fe20000010007 */
[----:B------:R-:W-:Y:S01]  /*03c0*/  @P2 FFMA.FTZ R7, R3, R4, +INF ;  /* 0x7f80000003072423 */ /* 0x000fe20000010004 */
[----:B------:R-:W-:-:S03]  /*03d0*/  LEA R2, P2, R0, UR6, 0x2 ;  /* 0x0000000600027c11 */ /* 0x000fc6000f8410ff */
[----:B------:R-:W-:Y:S01]  /*03e0*/  FADD R7, R7, R7 ;  /* 0x0000000707077221 */ /* 0x000fe20000000000 */
[----:B------:R-:W-:-:S04]  /*03f0*/  LEA.HI.X R3, R0, UR7, R5, 0x2, P2 ;  /* 0x0000000700037c11 */ /* 0x000fc800090f1405 */
[----:B------:R-:W-:Y:S01]  /*0400*/  FSEL R7, R7, -INF , P1 ;  /* 0xff80000007077808 */ /* 0x000fe20000800000 */
[----:B------:R-:W-:Y:S06]  /*0410*/  @P0 EXIT ;  /* 0x000000000000094d */ /* 0x000fec0003800000 */
[----:B------:R-:W-:Y:S01]  /*0420*/  STG.E desc[UR4][R2.64], R7 ;  /* 0x0000000702007986 */ /* 0x000fe2000c101904 */
[----:B------:R-:W-:Y:S05]  /*0430*/  EXIT ;  /* 0x000000000000794d */ /* 0x000fea0003800000 */
.L_x_2:
[----:B------:R-:W-:-:S00]  /*0440*/  BRA `(.L_x_2) ;  /* 0xfffffffc00fc7947 */ /* 0x000fc0000383ffff */
[----:B------:R-:W-:-:S00]  /*0450*/  NOP ;  /* 0x0000000000007918 */ /* 0x000fc00000000000 */
        /* <DEDUP_REMOVED lines=10> */
.L_x_3:


//--------------------- .nv.global.init           --------------------------
	.section	.nv.global.init,"aw",@progbits
.nv.global.init:
	.type		_$_str,@object
	.size		_$_str,(.L_0 - _$_str)
_$_str:
        /*0000*/ 	.byte	0x5f, 0x5f, 0x43, 0x55, 0x44, 0x41, 0x5f, 0x46, 0x54, 0x5a, 0x00
.L_0:


//--------------------- .nv.constant0.triton_poi_fused_add_div_exp_log_mul_sub_0 --------------------------
	.section	.nv.constant0.triton_poi_fused_add_div_exp_log_mul_sub_0,"a",@progbits
	.sectionflags	@""
	.align	4
.nv.constant0.triton_poi_fused_add_div_exp_log_mul_sub_0:
	.zero		548
